//
// Generated by NVIDIA NVVM Compiler
//
// Compiler Build ID: CL-36424714
// Cuda compilation tools, release 13.0, V13.0.88
// Based on NVVM 20.0.0
//

.version 9.0
.target sm_100
.address_size 64

	// .globl	_Z18check_l1_autoflushmPm

.visible .entry _Z18check_l1_autoflushmPm(
	.param .u64 _Z18check_l1_autoflushmPm_param_0,
	.param .u64 .ptr .align 1 _Z18check_l1_autoflushmPm_param_1
)
{
	.reg .pred 	%p<7>;
	.reg .b32 	%r<3>;
	.reg .b64 	%rd<23>;

	ld.param.u64 	%rd7, [_Z18check_l1_autoflushmPm_param_0];
	ld.param.u64 	%rd8, [_Z18check_l1_autoflushmPm_param_1];
	cvta.to.global.u64 	%rd1, %rd8;
	// begin inline asm
	mov.u32 %r2, %smid;
	
	// end inline asm
	setp.eq.s32 	%p1, %r2, 12;
	@%p1 bra 	$L__BB0_2;
	setp.ne.s32 	%p2, %r2, 0;
	@%p2 bra 	$L__BB0_11;
$L__BB0_2:
	// begin inline asm
	.reg .u64 addr_reg;.reg .u64 val_reg;mov.u64 addr_reg, %rd7;
	// end inline asm
	setp.ne.s32 	%p3, %r2, 0;
	@%p3 bra 	$L__BB0_6;
	// begin inline asm
	mov.u64 	%rd18, %clock64;
	// end inline asm
$L__BB0_4:
	// begin inline asm
	mov.u64 	%rd19, %clock64;
	// end inline asm
	sub.s64 	%rd20, %rd19, %rd18;
	setp.lt.u64 	%p6, %rd20, 1000000;
	@%p6 bra 	$L__BB0_4;
	// begin inline asm
	st.u64 [addr_reg], 0xdeadbeef;
	// end inline asm
	// begin inline asm
	ld.u64 %rd21, [addr_reg];
	// end inline asm
	st.global.u64 	[%rd1], %rd21;
	bra.uni 	$L__BB0_11;
$L__BB0_6:
	// begin inline asm
	ld.u64 val_reg, [addr_reg];
	// end inline asm
	// begin inline asm
	mov.u64 	%rd10, %clock64;
	// end inline asm
$L__BB0_7:
	// begin inline asm
	mov.u64 	%rd11, %clock64;
	// end inline asm
	sub.s64 	%rd12, %rd11, %rd10;
	setp.lt.u64 	%p4, %rd12, 100000000;
	@%p4 bra 	$L__BB0_7;
	mov.b64 	%rd22, 0;
	// begin inline asm
	mov.u64 	%rd13, %clock64;
	// end inline asm
$L__BB0_9:
	// begin inline asm
	mov.u64 	%rd15, %clock64;
	// end inline asm
	sub.s64 	%rd6, %rd15, %rd13;
	sub.s64 	%rd16, %rd6, %rd22;
	setp.lt.u64 	%p5, %rd16, 8001;
	mov.u64 	%rd22, %rd6;
	@%p5 bra 	$L__BB0_9;
	// begin inline asm
	ld.u64 %rd17, [addr_reg];
	// end inline asm
	st.global.u64 	[%rd1+8], %rd17;
$L__BB0_11:
	ret;

}


// ===== COMPILED SASS (sm_100) =====

	.target	sm_100

	.elftype	@"ET_EXEC"


//--------------------- .note.nv.tkinfo           --------------------------
	.section	.note.nv.tkinfo,"",@"SHT_NOTE"
	.sectionflags	@"SHF_NOTE_NV_TKINFO"
	.tkinfo
        /*0018*/ 	.word	0x00000002
        /*0030*/ 	.string	""
        /*0030*/ 	.string	"ptxas"
        /*0030*/ 	.string	"Cuda compilation tools, release 13.0, V13.0.88"
        /*0030*/ 	.string	"Build cuda_13.0.r13.0/compiler.36424714_0"
        /*0030*/ 	.string	"-arch sm_100 -m 64 "



//--------------------- .note.nv.cuinfo           --------------------------
	.section	.note.nv.cuinfo,"",@"SHT_NOTE"
	.sectionflags	@"SHF_NOTE_NV_CUINFO"
        /*0018*/ 	.short	0x0002
        /*001a*/ 	.short	0x0064
        /*001c*/ 	.short	0x0082
	.zero		2


//--------------------- .nv.info                  --------------------------
	.section	.nv.info,"",@"SHT_CUDA_INFO"
	.align	4


	//----- nvinfo : EIATTR_REGCOUNT
	.align		4
        /*0000*/ 	.byte	0x04, 0x2f
        /*0002*/ 	.short	(.L_1 - .L_0)
	.align		4
.L_0:
        /*0004*/ 	.word	index@(_Z18check_l1_autoflushmPm)
        /*0008*/ 	.word	0x0000000c


	//----- nvinfo : EIATTR_FRAME_SIZE
	.align		4
.L_1:
        /*000c*/ 	.byte	0x04, 0x11
        /*000e*/ 	.short	(.L_3 - .L_2)
	.align		4
.L_2:
        /*0010*/ 	.word	index@(_Z18check_l1_autoflushmPm)
        /*0014*/ 	.word	0x00000000


	//----- nvinfo : EIATTR_MIN_STACK_SIZE
	.align		4
.L_3:
        /*0018*/ 	.byte	0x04, 0x12
        /*001a*/ 	.short	(.L_5 - .L_4)
	.align		4
.L_4:
        /*001c*/ 	.word	index@(_Z18check_l1_autoflushmPm)
        /*0020*/ 	.word	0x00000000
.L_5:


//--------------------- .nv.compat                --------------------------
	.section	.nv.compat,"",@"SHT_CUDA_COMPAT_INFO"
	.align	4
        /*0000*/ 	.byte	0x02, 0x09, 0x00, 0x00, 0x02, 0x02, 0x01, 0x00, 0x02, 0x05, 0x05, 0x00, 0x03, 0x07, 0x01, 0x01
        /*0010*/ 	.byte	0x02, 0x03, 0x00, 0x00, 0x02, 0x06, 0x01, 0x00, 0x04, 0x0b, 0x08, 0x00, 0x09, 0x00, 0x00, 0x00
        /*0020*/ 	.byte	0x00, 0x00, 0x00, 0x00


//--------------------- .nv.info._Z18check_l1_autoflushmPm --------------------------
	.section	.nv.info._Z18check_l1_autoflushmPm,"",@"SHT_CUDA_INFO"
	.sectionflags	@""
	.align	4


	//----- nvinfo : EIATTR_CUDA_API_VERSION
	.align		4
        /*0000*/ 	.byte	0x04, 0x37
        /*0002*/ 	.short	(.L_7 - .L_6)
.L_6:
        /*0004*/ 	.word	0x00000082


	//----- nvinfo : EIATTR_KPARAM_INFO
	.align		4
.L_7:
        /*0008*/ 	.byte	0x04, 0x17
        /*000a*/ 	.short	(.L_9 - .L_8)
.L_8:
        /*000c*/ 	.word	0x00000000
        /*0010*/ 	.short	0x0001
        /*0012*/ 	.short	0x0008
        /*0014*/ 	.byte	0x00, 0xf5, 0x21, 0x00


	//----- nvinfo : EIATTR_KPARAM_INFO
	.align		4
.L_9:
        /*0018*/ 	.byte	0x04, 0x17
        /*001a*/ 	.short	(.L_11 - .L_10)
.L_10:
        /*001c*/ 	.word	0x00000000
        /*0020*/ 	.short	0x0000
        /*0022*/ 	.short	0x0000
        /*0024*/ 	.byte	0x00, 0xf0, 0x21, 0x00


	//----- nvinfo : EIATTR_SPARSE_MMA_MASK
	.align		4
.L_11:
        /*0028*/ 	.byte	0x03, 0x50
        /*002a*/ 	.short	0x0000


	//----- nvinfo : EIATTR_MAXREG_COUNT
	.align		4
        /*002c*/ 	.byte	0x03, 0x1b
        /*002e*/ 	.short	0x00ff


	//----- nvinfo : EIATTR_MERCURY_ISA_VERSION
	.align		4
        /*0030*/ 	.byte	0x03, 0x5f
        /*0032*/ 	.short	0x0101


	//----- nvinfo : EIATTR_VRC_CTA_INIT_COUNT
	.align		4
        /*0034*/ 	.byte	0x02, 0x4a
	.zero		1
	.zero		1


	//----- nvinfo : EIATTR_EXIT_INSTR_OFFSETS
	.align		4
        /*0038*/ 	.byte	0x04, 0x1c
        /*003a*/ 	.short	(.L_13 - .L_12)


	//   ....[0]....
.L_12:
        /*003c*/ 	.word	0x00000050


	//   ....[1]....
        /*0040*/ 	.word	0x00000180


	//   ....[2]....
        /*0044*/ 	.word	0x00000310


	//----- nvinfo : EIATTR_CBANK_PARAM_SIZE
	.align		4
.L_13:
        /*0048*/ 	.byte	0x03, 0x19
        /*004a*/ 	.short	0x0010


	//----- nvinfo : EIATTR_PARAM_CBANK
	.align		4
        /*004c*/ 	.byte	0x04, 0x0a
        /*004e*/ 	.short	(.L_15 - .L_14)
	.align		4
.L_14:
        /*0050*/ 	.word	index@(.nv.constant0._Z18check_l1_autoflushmPm)
        /*0054*/ 	.short	0x0380
        /*0056*/ 	.short	0x0010


	//----- nvinfo : EIATTR_SW_WAR
	.align		4
.L_15:
        /*0058*/ 	.byte	0x04, 0x36
        /*005a*/ 	.short	(.L_17 - .L_16)
.L_16:
        /*005c*/ 	.word	0x00000008
.L_17:


//--------------------- .nv.callgraph             --------------------------
	.section	.nv.callgraph,"",@"SHT_CUDA_CALLGRAPH"
	.align	4
	.sectionentsize	8
	.align		4
        /*0000*/ 	.word	0x00000000
	.align		4
        /*0004*/ 	.word	0xffffffff
	.align		4
        /*0008*/ 	.word	0x00000000
	.align		4
        /*000c*/ 	.word	0xfffffffe
	.align		4
        /*0010*/ 	.word	0x00000000
	.align		4
        /*0014*/ 	.word	0xfffffffd
	.align		4
        /*0018*/ 	.word	0x00000000
	.align		4
        /*001c*/ 	.word	0xfffffffc


//--------------------- .text._Z18check_l1_autoflushmPm --------------------------
	.section	.text._Z18check_l1_autoflushmPm,"ax",@progbits
	.align	128
        .global         _Z18check_l1_autoflushmPm
        .type           _Z18check_l1_autoflushmPm,@function
        .size           _Z18check_l1_autoflushmPm,(.L_x_6 - _Z18check_l1_autoflushmPm)
        .other          _Z18check_l1_autoflushmPm,@"STO_CUDA_ENTRY STV_DEFAULT"
_Z18check_l1_autoflushmPm:
.text._Z18check_l1_autoflushmPm:
[----:B------:R-:W-:Y:S08]  /*0000*/  LDC R1, c[0x0][0x37c] ;  /* 0x0000df00ff017b82 */ /* 0x000ff00000000800 */
[----:B------:R-:W0:Y:S02]  /*0010*/  S2UR UR4, SR_VIRTUALSMID ;  /* 0x00000000000479c3 */ /* 0x000e240000004300 */
[----:B0-----:R-:W-:-:S09]  /*0020*/  UISETP.NE.AND UP0, UPT, UR4, 0xc, UPT ;  /* 0x0000000c0400788c */ /* 0x001fd2000bf05270 */
[----:B------:R-:W-:Y:S05]  /*0030*/  BRA.U !UP0, `(.L_x_0) ;  /* 0x0000000108087547 */ /* 0x000fea000b800000 */
[----:B------:R-:W-:-:S13]  /*0040*/  ISETP.NE.AND P0, PT, RZ, UR4, PT ;  /* 0x00000004ff007c0c */ /* 0x000fda000bf05270 */
[----:B------:R-:W-:Y:S05]  /*0050*/  @P0 EXIT ;  /* 0x000000000000094d */ /* 0x000fea0003800000 */
.L_x_0:
[----:B------:R-:W-:Y:S01]  /*0060*/  UISETP.NE.AND UP0, UPT, UR4, URZ, UPT ;  /* 0x000000ff0400728c */ /* 0x000fe2000bf05270 */
[----:B------:R-:W0:Y:S08]  /*0070*/  LDCU.64 UR6, c[0x0][0x358] ;  /* 0x00006b00ff0677ac */ /* 0x000e300008000a00 */
[----:B------:R-:W-:Y:S05]  /*0080*/  BRA.U UP0, `(.L_x_1) ;  /* 0x0000000100407547 */ /* 0x000fea000b800000 */
[----:B------:R-:W-:-:S07]  /*0090*/  CS2R R2, SR_CLOCKLO ;  /* 0x0000000000027805 */ /* 0x000fce0000015000 */
.L_x_2:
[----:B------:R-:W-:-:S06]  /*00a0*/  CS2R R4, SR_CLOCKLO ;  /* 0x0000000000047805 */ /* 0x000fcc0000015000 */
[----:B------:R-:W-:-:S05]  /*00b0*/  IADD3 R0, P0, PT, -R2, R4, RZ ;  /* 0x0000000402007210 */ /* 0x000fca0007f1e1ff */
[----:B------:R-:W-:Y:S01]  /*00c0*/  IMAD.X R4, R5, 0x1, ~R3, P0 ;  /* 0x0000000105047824 */ /* 0x000fe200000e0e03 */
[----:B------:R-:W-:-:S04]  /*00d0*/  ISETP.GE.U32.AND P0, PT, R0, 0xf4240, PT ;  /* 0x000f42400000780c */ /* 0x000fc80003f06070 */
[----:B------:R-:W-:-:S13]  /*00e0*/  ISETP.GE.U32.AND.EX P0, PT, R4, RZ, PT, P0 ;  /* 0x000000ff0400720c */ /* 0x000fda0003f06100 */
[----:B------:R-:W-:Y:S05]  /*00f0*/  @!P0 BRA `(.L_x_2) ;  /* 0xfffffffc00e88947 */ /* 0x000fea000383ffff */
[----:B------:R-:W0:Y:S01]  /*0100*/  LDC.64 R2, c[0x0][0x380] ;  /* 0x0000e000ff027b82 */ /* 0x000e220000000a00 */
[----:B------:R-:W-:Y:S02]  /*0110*/  IMAD.MOV.U32 R6, RZ, RZ, -0x21524111 ;  /* 0xdeadbeefff067424 */ /* 0x000fe400078e00ff */
[----:B------:R-:W-:Y:S02]  /*0120*/  IMAD.MOV.U32 R7, RZ, RZ, 0x0 ;  /* 0x00000000ff077424 */ /* 0x000fe400078e00ff */
[----:B------:R-:W-:Y:S02]  /*0130*/  IMAD.MOV.U32 R8, RZ, RZ, -0x21524111 ;  /* 0xdeadbeefff087424 */ /* 0x000fe400078e00ff */
[----:B------:R-:W-:Y:S01]  /*0140*/  IMAD.MOV.U32 R9, RZ, RZ, 0x0 ;  /* 0x00000000ff097424 */ /* 0x000fe200078e00ff */
[----:B------:R-:W1:Y:S01]  /*0150*/  LDC.64 R4, c[0x0][0x388] ;  /* 0x0000e200ff047b82 */ /* 0x000e620000000a00 */
[----:B0-----:R-:W-:Y:S04]  /*0160*/  ST.E.64 desc[UR6][R2.64], R6 ;  /* 0x0000000602007985 */ /* 0x001fe8000c101b06 */
[----:B-1----:R-:W-:Y:S01]  /*0170*/  STG.E.64 desc[UR6][R4.64], R8 ;  /* 0x0000000804007986 */ /* 0x002fe2000c101b06 */
[----:B------:R-:W-:Y:S05]  /*0180*/  EXIT ;  /* 0x000000000000794d */ /* 0x000fea0003800000 */
.L_x_1:
[----:B------:R-:W-:-:S07]  /*0190*/  CS2R R2, SR_CLOCKLO ;  /* 0x0000000000027805 */ /* 0x000fce0000015000 */
.L_x_3:
[----:B------:R-:W-:-:S06]  /*01a0*/  CS2R R4, SR_CLOCKLO ;  /* 0x0000000000047805 */ /* 0x000fcc0000015000 */
[----:B------:R-:W-:-:S05]  /*01b0*/  IADD3 R0, P0, PT, -R2, R4, RZ ;  /* 0x0000000402007210 */ /* 0x000fca0007f1e1ff */
[----:B------:R-:W-:Y:S01]  /*01c0*/  IMAD.X R4, R5, 0x1, ~R3, P0 ;  /* 0x0000000105047824 */ /* 0x000fe200000e0e03 */
[----:B------:R-:W-:-:S04]  /*01d0*/  ISETP.GE.U32.AND P0, PT, R0, 0x5f5e100, PT ;  /* 0x05f5e1000000780c */ /* 0x000fc80003f06070 */
[----:B------:R-:W-:-:S13]  /*01e0*/  ISETP.GE.U32.AND.EX P0, PT, R4, RZ, PT, P0 ;  /* 0x000000ff0400720c */ /* 0x000fda0003f06100 */
[----:B------:R-:W-:Y:S05]  /*01f0*/  @!P0 BRA `(.L_x_3) ;  /* 0xfffffffc00e88947 */ /* 0x000fea000383ffff */
[----:B------:R-:W-:Y:S02]  /*0200*/  IMAD.MOV.U32 R7, RZ, RZ, RZ ;  /* 0x000000ffff077224 */ /* 0x000fe400078e00ff */
[----:B------:R-:W-:Y:S01]  /*0210*/  IMAD.MOV.U32 R9, RZ, RZ, RZ ;  /* 0x000000ffff097224 */ /* 0x000fe200078e00ff */
[----:B------:R-:W-:-:S07]  /*0220*/  CS2R R2, SR_CLOCKLO ;  /* 0x0000000000027805 */ /* 0x000fce0000015000 */
.L_x_4:
[----:B------:R-:W-:-:S06]  /*0230*/  CS2R R4, SR_CLOCKLO ;  /* 0x0000000000047805 */ /* 0x000fcc0000015000 */
[----:B------:R-:W-:-:S04]  /*0240*/  IADD3 R0, P0, PT, -R2, R4, RZ ;  /* 0x0000000402007210 */ /* 0x000fc80007f1e1ff */
[----:B------:R-:W-:Y:S01]  /*0250*/  IADD3 R6, P1, PT, -R7, R0, RZ ;  /* 0x0000000007067210 */ /* 0x000fe20007f3e1ff */
[----:B------:R-:W-:Y:S02]  /*0260*/  IMAD.X R4, R5, 0x1, ~R3, P0 ;  /* 0x0000000105047824 */ /* 0x000fe400000e0e03 */
[----:B------:R-:W-:Y:S01]  /*0270*/  IMAD.MOV.U32 R7, RZ, RZ, R0 ;  /* 0x000000ffff077224 */ /* 0x000fe200078e0000 */
[----:B------:R-:W-:Y:S01]  /*0280*/  ISETP.GE.U32.AND P0, PT, R6, 0x1f41, PT ;  /* 0x00001f410600780c */ /* 0x000fe20003f06070 */
[----:B------:R-:W-:Y:S02]  /*0290*/  IMAD.X R5, R4, 0x1, ~R9, P1 ;  /* 0x0000000104057824 */ /* 0x000fe400008e0e09 */
[----:B------:R-:W-:-:S03]  /*02a0*/  IMAD.MOV.U32 R9, RZ, RZ, R4 ;  /* 0x000000ffff097224 */ /* 0x000fc600078e0004 */
[----:B------:R-:W-:-:S13]  /*02b0*/  ISETP.GE.U32.AND.EX P0, PT, R5, RZ, PT, P0 ;  /* 0x000000ff0500720c */ /* 0x000fda0003f06100 */
[----:B------:R-:W-:Y:S05]  /*02c0*/  @!P0 BRA `(.L_x_4) ;  /* 0xfffffffc00d88947 */ /* 0x000fea000383ffff */
[----:B------:R-:W0:Y:S02]  /*02d0*/  LDC.64 R2, c[0x0][0x380] ;  /* 0x0000e000ff027b82 */ /* 0x000e240000000a00 */
[----:B0-----:R-:W2:Y:S06]  /*02e0*/  LD.E.64 R2, desc[UR6][R2.64] ;  /* 0x0000000602027980 */ /* 0x001eac000c101b00 */
[----:B------:R-:W2:Y:S02]  /*02f0*/  LDC.64 R4, c[0x0][0x388] ;  /* 0x0000e200ff047b82 */ /* 0x000ea40000000a00 */
[----:B--2---:R-:W-:Y:S01]  /*0300*/  STG.E.64 desc[UR6][R4.64+0x8], R2 ;  /* 0x0000080204007986 */ /* 0x004fe2000c101b06 */
[----:B------:R-:W-:Y:S05]  /*0310*/  EXIT ;  /* 0x000000000000794d */ /* 0x000fea0003800000 */
.L_x_5:
[----:B------:R-:W-:-:S00]  /*0320*/  BRA `(.L_x_5) ;  /* 0xfffffffc00fc7947 */ /* 0x000fc0000383ffff */
[----:B------:R-:W-:-:S00]  /*0330*/  NOP ;  /* 0x0000000000007918 */ /* 0x000fc00000000000 */
        /* <DEDUP_REMOVED lines=12> */
.L_x_6:


//--------------------- .nv.shared.reserved.0     --------------------------
	.section	.nv.shared.reserved.0,"aw",@nobits
	.weak		__nv_reservedSMEM_offset_0_alias
	.size		__nv_reservedSMEM_offset_0_alias, 0, 64
	.other		__nv_reservedSMEM_offset_0_alias,@"STO_CUDA_RESERVED_SHARED STV_DEFAULT"
__nv_reservedSMEM_offset_0_alias:
	.zero		0
	.zero		64


//--------------------- .nv.constant0._Z18check_l1_autoflushmPm --------------------------
	.section	.nv.constant0._Z18check_l1_autoflushmPm,"a",@progbits
	.sectionflags	@""
	.align	4
.nv.constant0._Z18check_l1_autoflushmPm:
	.zero		912


//--------------------- SYMBOLS --------------------------

	.type		.nv.reservedSmem.offset0,@object
	.size		.nv.reservedSmem.offset0,0x4
